//
// Generated by NVIDIA NVVM Compiler
//
// Compiler Build ID: CL-36424714
// Cuda compilation tools, release 13.0, V13.0.88
// Based on NVVM 20.0.0
//

.version 9.0
.target sm_100
.address_size 64

	// .globl	_Z12twodimkernelPfii
.extern .func  (.param .b32 func_retval0) vprintf
(
	.param .b64 vprintf_param_0,
	.param .b64 vprintf_param_1
)
;
.global .align 1 .b8 $str[58] = {98, 108, 111, 99, 107, 61, 40, 37, 100, 44, 37, 100, 41, 32, 116, 104, 114, 101, 97, 100, 61, 40, 37, 100, 44, 37, 100, 41, 32, 45, 62, 32, 40, 114, 111, 119, 44, 99, 111, 108, 41, 61, 40, 37, 100, 44, 37, 100, 41, 32, 105, 100, 120, 61, 37, 100, 10};

.visible .entry _Z12twodimkernelPfii(
	.param .u64 .ptr .align 1 _Z12twodimkernelPfii_param_0,
	.param .u32 _Z12twodimkernelPfii_param_1,
	.param .u32 _Z12twodimkernelPfii_param_2
)
{
	.reg .pred 	%p<4>;
	.reg .b32 	%r<12>;
	.reg .b32 	%f<3>;
	.reg .b64 	%rd<5>;

	ld.param.u64 	%rd1, [_Z12twodimkernelPfii_param_0];
	ld.param.u32 	%r3, [_Z12twodimkernelPfii_param_1];
	ld.param.u32 	%r4, [_Z12twodimkernelPfii_param_2];
	mov.u32 	%r5, %ctaid.x;
	mov.u32 	%r6, %ntid.x;
	mov.u32 	%r7, %tid.x;
	mad.lo.s32 	%r1, %r5, %r6, %r7;
	mov.u32 	%r8, %ctaid.y;
	mov.u32 	%r9, %ntid.y;
	mov.u32 	%r10, %tid.y;
	mad.lo.s32 	%r2, %r8, %r9, %r10;
	setp.ge.s32 	%p1, %r2, %r4;
	setp.ge.s32 	%p2, %r1, %r3;
	or.pred  	%p3, %p2, %p1;
	@%p3 bra 	$L__BB0_2;
	cvta.to.global.u64 	%rd2, %rd1;
	mad.lo.s32 	%r11, %r3, %r2, %r1;
	mul.wide.s32 	%rd3, %r11, 4;
	add.s64 	%rd4, %rd2, %rd3;
	ld.global.f32 	%f1, [%rd4];
	add.f32 	%f2, %f1, %f1;
	st.global.f32 	[%rd4], %f2;
$L__BB0_2:
	ret;

}
	// .globl	_Z12debug_kernelii
.visible .entry _Z12debug_kernelii(
	.param .u32 _Z12debug_kernelii_param_0,
	.param .u32 _Z12debug_kernelii_param_1
)
{
	.local .align 8 .b8 	__local_depot1[32];
	.reg .b64 	%SP;
	.reg .b64 	%SPL;
	.reg .pred 	%p<4>;
	.reg .b32 	%r<14>;
	.reg .b64 	%rd<5>;

	mov.u64 	%SPL, __local_depot1;
	cvta.local.u64 	%SP, %SPL;
	ld.param.u32 	%r7, [_Z12debug_kernelii_param_0];
	ld.param.u32 	%r8, [_Z12debug_kernelii_param_1];
	mov.u32 	%r1, %ctaid.x;
	mov.u32 	%r9, %ntid.x;
	mov.u32 	%r2, %tid.x;
	mad.lo.s32 	%r3, %r1, %r9, %r2;
	mov.u32 	%r4, %ctaid.y;
	mov.u32 	%r10, %ntid.y;
	mov.u32 	%r5, %tid.y;
	mad.lo.s32 	%r6, %r4, %r10, %r5;
	setp.ge.s32 	%p1, %r6, %r8;
	setp.ge.s32 	%p2, %r3, %r7;
	or.pred  	%p3, %p2, %p1;
	@%p3 bra 	$L__BB1_2;
	add.u64 	%rd1, %SP, 0;
	add.u64 	%rd2, %SPL, 0;
	mad.lo.s32 	%r11, %r6, %r7, %r3;
	st.local.v2.u32 	[%rd2], {%r1, %r4};
	st.local.v2.u32 	[%rd2+8], {%r2, %r5};
	st.local.v2.u32 	[%rd2+16], {%r6, %r3};
	st.local.u32 	[%rd2+24], %r11;
	mov.u64 	%rd3, $str;
	cvta.global.u64 	%rd4, %rd3;
	{ // callseq 0, 0
	.param .b64 param0;
	st.param.b64 	[param0], %rd4;
	.param .b64 param1;
	st.param.b64 	[param1], %rd1;
	.param .b32 retval0;
	call.uni (retval0), 
	vprintf, 
	(
	param0, 
	param1
	);
	ld.param.b32 	%r12, [retval0];
	} // callseq 0
$L__BB1_2:
	ret;

}


// ===== COMPILED SASS (sm_100) =====

	.target	sm_100

	.elftype	@"ET_EXEC"


//--------------------- .note.nv.tkinfo           --------------------------
	.section	.note.nv.tkinfo,"",@"SHT_NOTE"
	.sectionflags	@"SHF_NOTE_NV_TKINFO"
	.tkinfo
        /*0018*/ 	.word	0x00000002
        /*0030*/ 	.string	""
        /*0030*/ 	.string	"ptxas"
        /*0030*/ 	.string	"Cuda compilation tools, release 13.0, V13.0.88"
        /*0030*/ 	.string	"Build cuda_13.0.r13.0/compiler.36424714_0"
        /*0030*/ 	.string	"-arch sm_100 -m 64 "



//--------------------- .note.nv.cuinfo           --------------------------
	.section	.note.nv.cuinfo,"",@"SHT_NOTE"
	.sectionflags	@"SHF_NOTE_NV_CUINFO"
        /*0018*/ 	.short	0x0002
        /*001a*/ 	.short	0x0064
        /*001c*/ 	.short	0x0082
	.zero		2


//--------------------- .nv.info                  --------------------------
	.section	.nv.info,"",@"SHT_CUDA_INFO"
	.align	4


	//----- nvinfo : EIATTR_REGCOUNT
	.align		4
        /*0000*/ 	.byte	0x04, 0x2f
        /*0002*/ 	.short	(.L_2 - .L_1)
	.align		4
.L_1:
        /*0004*/ 	.word	index@(_Z12twodimkernelPfii)
        /*0008*/ 	.word	0x00000008


	//----- nvinfo : EIATTR_FRAME_SIZE
	.align		4
.L_2:
        /*000c*/ 	.byte	0x04, 0x11
        /*000e*/ 	.short	(.L_4 - .L_3)
	.align		4
.L_3:
        /*0010*/ 	.word	index@(_Z12twodimkernelPfii)
        /*0014*/ 	.word	0x00000000


	//----- nvinfo : EIATTR_REGCOUNT
	.align		4
.L_4:
        /*0018*/ 	.byte	0x04, 0x2f
        /*001a*/ 	.short	(.L_6 - .L_5)
	.align		4
.L_5:
        /*001c*/ 	.word	index@(_Z12debug_kernelii)
        /*0020*/ 	.word	0x00000018


	//----- nvinfo : EIATTR_FRAME_SIZE
	.align		4
.L_6:
        /*0024*/ 	.byte	0x04, 0x11
        /*0026*/ 	.short	(.L_8 - .L_7)
	.align		4
.L_7:
        /*0028*/ 	.word	index@(_Z12debug_kernelii)
        /*002c*/ 	.word	0x00000020


	//----- nvinfo : EIATTR_MIN_STACK_SIZE
	.align		4
.L_8:
        /*0030*/ 	.byte	0x04, 0x12
        /*0032*/ 	.short	(.L_10 - .L_9)
	.align		4
.L_9:
        /*0034*/ 	.word	index@(_Z12debug_kernelii)
        /*0038*/ 	.word	0x00000020


	//----- nvinfo : EIATTR_MIN_STACK_SIZE
	.align		4
.L_10:
        /*003c*/ 	.byte	0x04, 0x12
        /*003e*/ 	.short	(.L_12 - .L_11)
	.align		4
.L_11:
        /*0040*/ 	.word	index@(_Z12twodimkernelPfii)
        /*0044*/ 	.word	0x00000000
.L_12:


//--------------------- .nv.compat                --------------------------
	.section	.nv.compat,"",@"SHT_CUDA_COMPAT_INFO"
	.align	4
        /*0000*/ 	.byte	0x02, 0x09, 0x00, 0x00, 0x02, 0x02, 0x01, 0x00, 0x02, 0x05, 0x05, 0x00, 0x03, 0x07, 0x01, 0x01
        /*0010*/ 	.byte	0x02, 0x03, 0x00, 0x00, 0x02, 0x06, 0x01, 0x00, 0x04, 0x0b, 0x08, 0x00, 0x09, 0x00, 0x00, 0x00
        /*0020*/ 	.byte	0x00, 0x00, 0x00, 0x00


//--------------------- .nv.info._Z12debug_kernelii --------------------------
	.section	.nv.info._Z12debug_kernelii,"",@"SHT_CUDA_INFO"
	.sectionflags	@""
	.align	4


	//----- nvinfo : EIATTR_CUDA_API_VERSION
	.align		4
        /*0000*/ 	.byte	0x04, 0x37
        /*0002*/ 	.short	(.L_14 - .L_13)
.L_13:
        /*0004*/ 	.word	0x00000082


	//----- nvinfo : EIATTR_KPARAM_INFO
	.align		4
.L_14:
        /*0008*/ 	.byte	0x04, 0x17
        /*000a*/ 	.short	(.L_16 - .L_15)
.L_15:
        /*000c*/ 	.word	0x00000000
        /*0010*/ 	.short	0x0001
        /*0012*/ 	.short	0x0004
        /*0014*/ 	.byte	0x00, 0xf0, 0x11, 0x00


	//----- nvinfo : EIATTR_KPARAM_INFO
	.align		4
.L_16:
        /*0018*/ 	.byte	0x04, 0x17
        /*001a*/ 	.short	(.L_18 - .L_17)
.L_17:
        /*001c*/ 	.word	0x00000000
        /*0020*/ 	.short	0x0000
        /*0022*/ 	.short	0x0000
        /*0024*/ 	.byte	0x00, 0xf0, 0x11, 0x00


	//----- nvinfo : EIATTR_SPARSE_MMA_MASK
	.align		4
.L_18:
        /*0028*/ 	.byte	0x03, 0x50
        /*002a*/ 	.short	0x0000


	//----- nvinfo : EIATTR_MAXREG_COUNT
	.align		4
        /*002c*/ 	.byte	0x03, 0x1b
        /*002e*/ 	.short	0x00ff


	//----- nvinfo : EIATTR_EXTERNS
	.align		4
        /*0030*/ 	.byte	0x04, 0x0f
        /*0032*/ 	.short	(.L_20 - .L_19)


	//   ....[0]....
	.align		4
.L_19:
        /*0034*/ 	.word	index@(vprintf)


	//----- nvinfo : EIATTR_MERCURY_ISA_VERSION
	.align		4
.L_20:
        /*0038*/ 	.byte	0x03, 0x5f
        /*003a*/ 	.short	0x0101


	//----- nvinfo : EIATTR_VRC_CTA_INIT_COUNT
	.align		4
        /*003c*/ 	.byte	0x02, 0x4a
	.zero		1
	.zero		1


	//----- nvinfo : EIATTR_SYSCALL_OFFSETS
	.align		4
        /*0040*/ 	.byte	0x04, 0x46
        /*0042*/ 	.short	(.L_22 - .L_21)


	//   ....[0]....
.L_21:
        /*0044*/ 	.word	0x000001d0


	//----- nvinfo : EIATTR_EXIT_INSTR_OFFSETS
	.align		4
.L_22:
        /*0048*/ 	.byte	0x04, 0x1c
        /*004a*/ 	.short	(.L_24 - .L_23)


	//   ....[0]....
.L_23:
        /*004c*/ 	.word	0x00000110


	//   ....[1]....
        /*0050*/ 	.word	0x000001e0


	//----- nvinfo : EIATTR_CRS_STACK_SIZE
	.align		4
.L_24:
        /*0054*/ 	.byte	0x04, 0x1e
        /*0056*/ 	.short	(.L_26 - .L_25)
.L_25:
        /*0058*/ 	.word	0x00000000


	//----- nvinfo : EIATTR_CBANK_PARAM_SIZE
	.align		4
.L_26:
        /*005c*/ 	.byte	0x03, 0x19
        /*005e*/ 	.short	0x0008


	//----- nvinfo : EIATTR_PARAM_CBANK
	.align		4
        /*0060*/ 	.byte	0x04, 0x0a
        /*0062*/ 	.short	(.L_28 - .L_27)
	.align		4
.L_27:
        /*0064*/ 	.word	index@(.nv.constant0._Z12debug_kernelii)
        /*0068*/ 	.short	0x0380
        /*006a*/ 	.short	0x0008


	//----- nvinfo : EIATTR_SW_WAR
	.align		4
.L_28:
        /*006c*/ 	.byte	0x04, 0x36
        /*006e*/ 	.short	(.L_30 - .L_29)
.L_29:
        /*0070*/ 	.word	0x00000008
.L_30:


//--------------------- .nv.info._Z12twodimkernelPfii --------------------------
	.section	.nv.info._Z12twodimkernelPfii,"",@"SHT_CUDA_INFO"
	.sectionflags	@""
	.align	4


	//----- nvinfo : EIATTR_CUDA_API_VERSION
	.align		4
        /*0000*/ 	.byte	0x04, 0x37
        /*0002*/ 	.short	(.L_32 - .L_31)
.L_31:
        /*0004*/ 	.word	0x00000082


	//----- nvinfo : EIATTR_KPARAM_INFO
	.align		4
.L_32:
        /*0008*/ 	.byte	0x04, 0x17
        /*000a*/ 	.short	(.L_34 - .L_33)
.L_33:
        /*000c*/ 	.word	0x00000000
        /*0010*/ 	.short	0x0002
        /*0012*/ 	.short	0x000c
        /*0014*/ 	.byte	0x00, 0xf0, 0x11, 0x00


	//----- nvinfo : EIATTR_KPARAM_INFO
	.align		4
.L_34:
        /*0018*/ 	.byte	0x04, 0x17
        /*001a*/ 	.short	(.L_36 - .L_35)
.L_35:
        /*001c*/ 	.word	0x00000000
        /*0020*/ 	.short	0x0001
        /*0022*/ 	.short	0x0008
        /*0024*/ 	.byte	0x00, 0xf0, 0x11, 0x00


	//----- nvinfo : EIATTR_KPARAM_INFO
	.align		4
.L_36:
        /*0028*/ 	.byte	0x04, 0x17
        /*002a*/ 	.short	(.L_38 - .L_37)
.L_37:
        /*002c*/ 	.word	0x00000000
        /*0030*/ 	.short	0x0000
        /*0032*/ 	.short	0x0000
        /*0034*/ 	.byte	0x00, 0xf5, 0x21, 0x00


	//----- nvinfo : EIATTR_SPARSE_MMA_MASK
	.align		4
.L_38:
        /*0038*/ 	.byte	0x03, 0x50
        /*003a*/ 	.short	0x0000


	//----- nvinfo : EIATTR_MAXREG_COUNT
	.align		4
        /*003c*/ 	.byte	0x03, 0x1b
        /*003e*/ 	.short	0x00ff


	//----- nvinfo : EIATTR_MERCURY_ISA_VERSION
	.align		4
        /*0040*/ 	.byte	0x03, 0x5f
        /*0042*/ 	.short	0x0101


	//----- nvinfo : EIATTR_VRC_CTA_INIT_COUNT
	.align		4
        /*0044*/ 	.byte	0x02, 0x4a
	.zero		1
	.zero		1


	//----- nvinfo : EIATTR_EXIT_INSTR_OFFSETS
	.align		4
        /*0048*/ 	.byte	0x04, 0x1c
        /*004a*/ 	.short	(.L_40 - .L_39)


	//   ....[0]....
.L_39:
        /*004c*/ 	.word	0x000000c0


	//   ....[1]....
        /*0050*/ 	.word	0x00000140


	//----- nvinfo : EIATTR_CBANK_PARAM_SIZE
	.align		4
.L_40:
        /*0054*/ 	.byte	0x03, 0x19
        /*0056*/ 	.short	0x0010


	//----- nvinfo : EIATTR_PARAM_CBANK
	.align		4
        /*0058*/ 	.byte	0x04, 0x0a
        /*005a*/ 	.short	(.L_42 - .L_41)
	.align		4
.L_41:
        /*005c*/ 	.word	index@(.nv.constant0._Z12twodimkernelPfii)
        /*0060*/ 	.short	0x0380
        /*0062*/ 	.short	0x0010


	//----- nvinfo : EIATTR_SW_WAR
	.align		4
.L_42:
        /*0064*/ 	.byte	0x04, 0x36
        /*0066*/ 	.short	(.L_44 - .L_43)
.L_43:
        /*0068*/ 	.word	0x00000008
.L_44:


//--------------------- .nv.callgraph             --------------------------
	.section	.nv.callgraph,"",@"SHT_CUDA_CALLGRAPH"
	.align	4
	.sectionentsize	8
	.align		4
        /*0000*/ 	.word	0x00000000
	.align		4
        /*0004*/ 	.word	0xffffffff
	.align		4
        /*0008*/ 	.word	index@(_Z12debug_kernelii)
	.align		4
        /*000c*/ 	.word	index@(vprintf)
	.align		4
        /*0010*/ 	.word	0x00000000
	.align		4
        /*0014*/ 	.word	0xfffffffe
	.align		4
        /*0018*/ 	.word	0x00000000
	.align		4
        /*001c*/ 	.word	0xfffffffd
	.align		4
        /*0020*/ 	.word	0x00000000
	.align		4
        /*0024*/ 	.word	0xfffffffc


//--------------------- .nv.constant4             --------------------------
	.section	.nv.constant4,"a",@progbits
	.align	8
	.align		8
.nv.constant4:
        /*0000*/ 	.dword	vprintf
	.align		8
        /*0008*/ 	.dword	$str


//--------------------- .text._Z12debug_kernelii  --------------------------
	.section	.text._Z12debug_kernelii,"ax",@progbits
	.align	128
        .global         _Z12debug_kernelii
        .type           _Z12debug_kernelii,@function
        .size           _Z12debug_kernelii,(.L_x_3 - _Z12debug_kernelii)
        .other          _Z12debug_kernelii,@"STO_CUDA_ENTRY STV_DEFAULT"
_Z12debug_kernelii:
.text._Z12debug_kernelii:
[----:B------:R-:W0:Y:S01]  /*0000*/  LDC R1, c[0x0][0x37c] ;  /* 0x0000df00ff017b82 */ /* 0x000e220000000800 */
[----:B------:R-:W1:Y:S01]  /*0010*/  S2R R11, SR_CTAID.Y ;  /* 0x00000000000b7919 */ /* 0x000e620000002600 */
[----:B------:R-:W2:Y:S01]  /*0020*/  LDCU UR5, c[0x0][0x2fc] ;  /* 0x00005f80ff0577ac */ /* 0x000ea20008000800 */
[----:B0-----:R-:W-:Y:S01]  /*0030*/  VIADD R1, R1, 0xffffffe0 ;  /* 0xffffffe001017836 */ /* 0x001fe20000000000 */
[----:B------:R-:W1:Y:S01]  /*0040*/  S2R R13, SR_TID.Y ;  /* 0x00000000000d7919 */ /* 0x000e620000002200 */
[----:B------:R-:W0:Y:S01]  /*0050*/  LDCU UR6, c[0x0][0x360] ;  /* 0x00006c00ff0677ac */ /* 0x000e220008000800 */
[----:B------:R-:W0:Y:S01]  /*0060*/  S2R R10, SR_CTAID.X ;  /* 0x00000000000a7919 */ /* 0x000e220000002500 */
[----:B------:R-:W1:Y:S01]  /*0070*/  LDCU UR7, c[0x0][0x364] ;  /* 0x00006c80ff0777ac */ /* 0x000e620008000800 */
[----:B------:R-:W0:Y:S01]  /*0080*/  S2R R12, SR_TID.X ;  /* 0x00000000000c7919 */ /* 0x000e220000002100 */
[----:B------:R-:W3:Y:S01]  /*0090*/  LDCU.64 UR8, c[0x0][0x380] ;  /* 0x00007000ff0877ac */ /* 0x000ee20008000a00 */
[----:B------:R-:W4:Y:S02]  /*00a0*/  LDCU UR4, c[0x0][0x2f8] ;  /* 0x00005f00ff0477ac */ /* 0x000f240008000800 */
[----:B----4-:R-:W-:Y:S01]  /*00b0*/  IADD3 R6, P1, PT, R1, UR4, RZ ;  /* 0x0000000401067c10 */ /* 0x010fe2000ff3e0ff */
[----:B-1----:R-:W-:-:S04]  /*00c0*/  IMAD R2, R11, UR7, R13 ;  /* 0x000000070b027c24 */ /* 0x002fc8000f8e020d */
[----:B--2---:R-:W-:Y:S01]  /*00d0*/  IMAD.X R7, RZ, RZ, UR5, P1 ;  /* 0x00000005ff077e24 */ /* 0x004fe200088e06ff */
[----:B---3--:R-:W-:Y:S01]  /*00e0*/  ISETP.GE.AND P0, PT, R2, UR9, PT ;  /* 0x0000000902007c0c */ /* 0x008fe2000bf06270 */
[----:B0-----:R-:W-:-:S05]  /*00f0*/  IMAD R3, R10, UR6, R12 ;  /* 0x000000060a037c24 */ /* 0x001fca000f8e020c */
[----:B------:R-:W-:-:S13]  /*0100*/  ISETP.GE.OR P0, PT, R3, UR8, P0 ;  /* 0x0000000803007c0c */ /* 0x000fda0008706670 */
[----:B------:R-:W-:Y:S05]  /*0110*/  @P0 EXIT ;  /* 0x000000000000094d */ /* 0x000fea0003800000 */
[----:B------:R-:W-:Y:S01]  /*0120*/  MOV R8, 0x0 ;  /* 0x0000000000087802 */ /* 0x000fe20000000f00 */
[----:B------:R-:W-:Y:S01]  /*0130*/  IMAD R0, R2, UR8, R3 ;  /* 0x0000000802007c24 */ /* 0x000fe2000f8e0203 */
[----:B------:R0:W-:Y:S01]  /*0140*/  STL.64 [R1], R10 ;  /* 0x0000000a01007387 */ /* 0x0001e20000100a00 */
[----:B------:R-:W1:Y:S03]  /*0150*/  LDCU.64 UR4, c[0x4][0x8] ;  /* 0x01000100ff0477ac */ /* 0x000e660008000a00 */
[----:B------:R0:W-:Y:S01]  /*0160*/  STL.64 [R1+0x8], R12 ;  /* 0x0000080c01007387 */ /* 0x0001e20000100a00 */
[----:B------:R-:W2:Y:S03]  /*0170*/  LDC.64 R8, c[0x4][R8] ;  /* 0x0100000008087b82 */ /* 0x000ea60000000a00 */
[----:B------:R0:W-:Y:S04]  /*0180*/  STL.64 [R1+0x10], R2 ;  /* 0x0000100201007387 */ /* 0x0001e80000100a00 */
[----:B------:R0:W-:Y:S01]  /*0190*/  STL [R1+0x18], R0 ;  /* 0x0000180001007387 */ /* 0x0001e20000100800 */
[----:B-1----:R-:W-:Y:S01]  /*01a0*/  MOV R4, UR4 ;  /* 0x0000000400047c02 */ /* 0x002fe20008000f00 */
[----:B------:R-:W-:-:S07]  /*01b0*/  IMAD.U32 R5, RZ, RZ, UR5 ;  /* 0x00000005ff057e24 */ /* 0x000fce000f8e00ff */
[----:B------:R-:W-:-:S07]  /*01c0*/  LEPC R20, `(.L_x_0) ;  /* 0x000000001014794e */ /* 0x000fce0000000000 */
[----:B0-2---:R-:W-:Y:S05]  /*01d0*/  CALL.ABS.NOINC R8 ;  /* 0x0000000008007343 */ /* 0x005fea0003c00000 */
.L_x_0:
[----:B------:R-:W-:Y:S05]  /*01e0*/  EXIT ;  /* 0x000000000000794d */ /* 0x000fea0003800000 */
.L_x_1:
[----:B------:R-:W-:-:S00]  /*01f0*/  BRA `(.L_x_1) ;  /* 0xfffffffc00fc7947 */ /* 0x000fc0000383ffff */
[----:B------:R-:W-:-:S00]  /*0200*/  NOP ;  /* 0x0000000000007918 */ /* 0x000fc00000000000 */
[----:B------:R-:W-:-:S00]  /*0210*/  NOP ;  /* 0x0000000000007918 */ /* 0x000fc00000000000 */
[----:B------:R-:W-:-:S00]  /*0220*/  NOP ;  /* 0x0000000000007918 */ /* 0x000fc00000000000 */
[----:B------:R-:W-:-:S00]  /*0230*/  NOP ;  /* 0x0000000000007918 */ /* 0x000fc00000000000 */
[----:B------:R-:W-:-:S00]  /*0240*/  NOP ;  /* 0x0000000000007918 */ /* 0x000fc00000000000 */
[----:B------:R-:W-:-:S00]  /*0250*/  NOP ;  /* 0x0000000000007918 */ /* 0x000fc00000000000 */
[----:B------:R-:W-:-:S00]  /*0260*/  NOP ;  /* 0x0000000000007918 */ /* 0x000fc00000000000 */
[----:B------:R-:W-:-:S00]  /*0270*/  NOP ;  /* 0x0000000000007918 */ /* 0x000fc00000000000 */
.L_x_3:


//--------------------- .text._Z12twodimkernelPfii --------------------------
	.section	.text._Z12twodimkernelPfii,"ax",@progbits
	.align	128
        .global         _Z12twodimkernelPfii
        .type           _Z12twodimkernelPfii,@function
        .size           _Z12twodimkernelPfii,(.L_x_4 - _Z12twodimkernelPfii)
        .other          _Z12twodimkernelPfii,@"STO_CUDA_ENTRY STV_DEFAULT"
_Z12twodimkernelPfii:
.text._Z12twodimkernelPfii:
[----:B------:R-:W-:Y:S01]  /*0000*/  LDC R1, c[0x0][0x37c] ;  /* 0x0000df00ff017b82 */ /* 0x000fe20000000800 */
[----:B------:R-:W0:Y:S07]  /*0010*/  S2R R2, SR_TID.Y ;  /* 0x0000000000027919 */ /* 0x000e2e0000002200 */
[----:B------:R-:W1:Y:S01]  /*0020*/  LDC R0, c[0x0][0x360] ;  /* 0x0000d800ff007b82 */ /* 0x000e620000000800 */
[----:B------:R-:W2:Y:S01]  /*0030*/  LDCU.64 UR6, c[0x0][0x388] ;  /* 0x00007100ff0677ac */ /* 0x000ea20008000a00 */
[----:B------:R-:W1:Y:S06]  /*0040*/  S2R R3, SR_TID.X ;  /* 0x0000000000037919 */ /* 0x000e6c0000002100 */
[----:B------:R-:W0:Y:S08]  /*0050*/  S2UR UR5, SR_CTAID.Y ;  /* 0x00000000000579c3 */ /* 0x000e300000002600 */
[----:B------:R-:W0:Y:S08]  /*0060*/  LDC R5, c[0x0][0x364] ;  /* 0x0000d900ff057b82 */ /* 0x000e300000000800 */
[----:B------:R-:W1:Y:S01]  /*0070*/  S2UR UR4, SR_CTAID.X ;  /* 0x00000000000479c3 */ /* 0x000e620000002500 */
[----:B0-----:R-:W-:-:S05]  /*0080*/  IMAD R5, R5, UR5, R2 ;  /* 0x0000000505057c24 */ /* 0x001fca000f8e0202 */
[----:B--2---:R-:W-:Y:S01]  /*0090*/  ISETP.GE.AND P0, PT, R5, UR7, PT ;  /* 0x0000000705007c0c */ /* 0x004fe2000bf06270 */
[----:B-1----:R-:W-:-:S05]  /*00a0*/  IMAD R0, R0, UR4, R3 ;  /* 0x0000000400007c24 */ /* 0x002fca000f8e0203 */
[----:B------:R-:W-:-:S13]  /*00b0*/  ISETP.GE.OR P0, PT, R0, UR6, P0 ;  /* 0x0000000600007c0c */ /* 0x000fda0008706670 */
[----:B------:R-:W-:Y:S05]  /*00c0*/  @P0 EXIT ;  /* 0x000000000000094d */ /* 0x000fea0003800000 */
[----:B------:R-:W0:Y:S01]  /*00d0*/  LDC.64 R2, c[0x0][0x380] ;  /* 0x0000e000ff027b82 */ /* 0x000e220000000a00 */
[----:B------:R-:W1:Y:S01]  /*00e0*/  LDCU.64 UR4, c[0x0][0x358] ;  /* 0x00006b00ff0477ac */ /* 0x000e620008000a00 */
[----:B------:R-:W-:-:S04]  /*00f0*/  IMAD R5, R5, UR6, R0 ;  /* 0x0000000605057c24 */ /* 0x000fc8000f8e0200 */
[----:B0-----:R-:W-:-:S05]  /*0100*/  IMAD.WIDE R2, R5, 0x4, R2 ;  /* 0x0000000405027825 */ /* 0x001fca00078e0202 */
[----:B-1----:R-:W2:Y:S02]  /*0110*/  LDG.E R0, desc[UR4][R2.64] ;  /* 0x0000000402007981 */ /* 0x002ea4000c1e1900 */
[----:B--2---:R-:W-:-:S05]  /*0120*/  FADD R5, R0, R0 ;  /* 0x0000000000057221 */ /* 0x004fca0000000000 */
[----:B------:R-:W-:Y:S01]  /*0130*/  STG.E desc[UR4][R2.64], R5 ;  /* 0x0000000502007986 */ /* 0x000fe2000c101904 */
[----:B------:R-:W-:Y:S05]  /*0140*/  EXIT ;  /* 0x000000000000794d */ /* 0x000fea0003800000 */
.L_x_2:
        /* <DEDUP_REMOVED lines=11> */
.L_x_4:


//--------------------- .nv.global.init           --------------------------
	.section	.nv.global.init,"aw",@progbits
.nv.global.init:
	.type		$str,@object
	.size		$str,(.L_0 - $str)
$str:
        /*0000*/ 	.byte	0x62, 0x6c, 0x6f, 0x63, 0x6b, 0x3d, 0x28, 0x25, 0x64, 0x2c, 0x25, 0x64, 0x29, 0x20, 0x74, 0x68
        /*0010*/ 	.byte	0x72, 0x65, 0x61, 0x64, 0x3d, 0x28, 0x25, 0x64, 0x2c, 0x25, 0x64, 0x29, 0x20, 0x2d, 0x3e, 0x20
        /*0020*/ 	.byte	0x28, 0x72, 0x6f, 0x77, 0x2c, 0x63, 0x6f, 0x6c, 0x29, 0x3d, 0x28, 0x25, 0x64, 0x2c, 0x25, 0x64
        /*0030*/ 	.byte	0x29, 0x20, 0x69, 0x64, 0x78, 0x3d, 0x25, 0x64, 0x0a, 0x00
.L_0:


//--------------------- .nv.shared.reserved.0     --------------------------
	.section	.nv.shared.reserved.0,"aw",@nobits
	.weak		__nv_reservedSMEM_offset_0_alias
	.size		__nv_reservedSMEM_offset_0_alias, 0, 64
	.other		__nv_reservedSMEM_offset_0_alias,@"STO_CUDA_RESERVED_SHARED STV_DEFAULT"
__nv_reservedSMEM_offset_0_alias:
	.zero		0
	.zero		64


//--------------------- .nv.constant0._Z12debug_kernelii --------------------------
	.section	.nv.constant0._Z12debug_kernelii,"a",@progbits
	.sectionflags	@""
	.align	4
.nv.constant0._Z12debug_kernelii:
	.zero		904


//--------------------- .nv.constant0._Z12twodimkernelPfii --------------------------
	.section	.nv.constant0._Z12twodimkernelPfii,"a",@progbits
	.sectionflags	@""
	.align	4
.nv.constant0._Z12twodimkernelPfii:
	.zero		912


//--------------------- SYMBOLS --------------------------

	.type		.nv.reservedSmem.offset0,@object
	.size		.nv.reservedSmem.offset0,0x4
	.type		vprintf,@function
